//
// Generated by NVIDIA NVVM Compiler
//
// Compiler Build ID: CL-36424714
// Cuda compilation tools, release 13.0, V13.0.88
// Based on NVVM 20.0.0
//

.version 9.0
.target sm_100
.address_size 64

	// .globl	_Z6reduceILj32768ELj128EEvPfS0_
// _ZZ6reduceILj32768ELj128EEvPfS0_E6shared has been demoted

.visible .entry _Z6reduceILj32768ELj128EEvPfS0_(
	.param .u64 .ptr .align 1 _Z6reduceILj32768ELj128EEvPfS0__param_0,
	.param .u64 .ptr .align 1 _Z6reduceILj32768ELj128EEvPfS0__param_1
)
{
	.reg .pred 	%p<6>;
	.reg .b32 	%r<12>;
	.reg .b32 	%f<61>;
	.reg .b64 	%rd<13>;
	// demoted variable
	.shared .align 4 .b8 _ZZ6reduceILj32768ELj128EEvPfS0_E6shared[1024];
	ld.param.u64 	%rd5, [_Z6reduceILj32768ELj128EEvPfS0__param_0];
	ld.param.u64 	%rd4, [_Z6reduceILj32768ELj128EEvPfS0__param_1];
	cvta.to.global.u64 	%rd6, %rd5;
	mov.u32 	%r1, %tid.x;
	mov.u32 	%r2, %ctaid.x;
	shl.b32 	%r7, %r2, 15;
	or.b32  	%r8, %r1, %r7;
	mul.wide.u32 	%rd7, %r8, 4;
	add.s64 	%rd8, %rd7, %rd6;
	add.s64 	%rd12, %rd8, 8192;
	mov.b32 	%r11, 0;
	mov.f32 	%f60, 0f00000000;
$L__BB0_1:
	ld.global.f32 	%f4, [%rd12+-8192];
	add.f32 	%f5, %f4, %f60;
	ld.global.f32 	%f6, [%rd12+-7168];
	add.f32 	%f7, %f6, %f5;
	ld.global.f32 	%f8, [%rd12+-6144];
	add.f32 	%f9, %f8, %f7;
	ld.global.f32 	%f10, [%rd12+-5120];
	add.f32 	%f11, %f10, %f9;
	ld.global.f32 	%f12, [%rd12+-4096];
	add.f32 	%f13, %f12, %f11;
	ld.global.f32 	%f14, [%rd12+-3072];
	add.f32 	%f15, %f14, %f13;
	ld.global.f32 	%f16, [%rd12+-2048];
	add.f32 	%f17, %f16, %f15;
	ld.global.f32 	%f18, [%rd12+-1024];
	add.f32 	%f19, %f18, %f17;
	ld.global.f32 	%f20, [%rd12];
	add.f32 	%f21, %f20, %f19;
	ld.global.f32 	%f22, [%rd12+1024];
	add.f32 	%f23, %f22, %f21;
	ld.global.f32 	%f24, [%rd12+2048];
	add.f32 	%f25, %f24, %f23;
	ld.global.f32 	%f26, [%rd12+3072];
	add.f32 	%f27, %f26, %f25;
	ld.global.f32 	%f28, [%rd12+4096];
	add.f32 	%f29, %f28, %f27;
	ld.global.f32 	%f30, [%rd12+5120];
	add.f32 	%f31, %f30, %f29;
	ld.global.f32 	%f32, [%rd12+6144];
	add.f32 	%f33, %f32, %f31;
	ld.global.f32 	%f34, [%rd12+7168];
	add.f32 	%f60, %f34, %f33;
	add.s32 	%r11, %r11, 16;
	add.s64 	%rd12, %rd12, 16384;
	setp.ne.s32 	%p1, %r11, 128;
	@%p1 bra 	$L__BB0_1;
	shl.b32 	%r9, %r1, 2;
	mov.u32 	%r10, _ZZ6reduceILj32768ELj128EEvPfS0_E6shared;
	add.s32 	%r5, %r10, %r9;
	st.shared.f32 	[%r5], %f60;
	bar.sync 	0;
	setp.gt.u32 	%p2, %r1, 127;
	@%p2 bra 	$L__BB0_4;
	ld.shared.f32 	%f35, [%r5+512];
	ld.shared.f32 	%f36, [%r5];
	add.f32 	%f37, %f35, %f36;
	st.shared.f32 	[%r5], %f37;
$L__BB0_4:
	bar.sync 	0;
	setp.gt.u32 	%p3, %r1, 63;
	@%p3 bra 	$L__BB0_6;
	ld.shared.f32 	%f38, [%r5+256];
	ld.shared.f32 	%f39, [%r5];
	add.f32 	%f40, %f38, %f39;
	st.shared.f32 	[%r5], %f40;
$L__BB0_6:
	bar.sync 	0;
	setp.gt.u32 	%p4, %r1, 31;
	@%p4 bra 	$L__BB0_9;
	ld.volatile.shared.f32 	%f41, [%r5+128];
	ld.volatile.shared.f32 	%f42, [%r5];
	add.f32 	%f43, %f41, %f42;
	st.volatile.shared.f32 	[%r5], %f43;
	ld.volatile.shared.f32 	%f44, [%r5+64];
	ld.volatile.shared.f32 	%f45, [%r5];
	add.f32 	%f46, %f44, %f45;
	st.volatile.shared.f32 	[%r5], %f46;
	ld.volatile.shared.f32 	%f47, [%r5+32];
	ld.volatile.shared.f32 	%f48, [%r5];
	add.f32 	%f49, %f47, %f48;
	st.volatile.shared.f32 	[%r5], %f49;
	ld.volatile.shared.f32 	%f50, [%r5+16];
	ld.volatile.shared.f32 	%f51, [%r5];
	add.f32 	%f52, %f50, %f51;
	st.volatile.shared.f32 	[%r5], %f52;
	ld.volatile.shared.f32 	%f53, [%r5+8];
	ld.volatile.shared.f32 	%f54, [%r5];
	add.f32 	%f55, %f53, %f54;
	st.volatile.shared.f32 	[%r5], %f55;
	ld.volatile.shared.f32 	%f56, [%r5+4];
	ld.volatile.shared.f32 	%f57, [%r5];
	add.f32 	%f58, %f56, %f57;
	st.volatile.shared.f32 	[%r5], %f58;
	setp.ne.s32 	%p5, %r1, 0;
	@%p5 bra 	$L__BB0_9;
	ld.shared.f32 	%f59, [_ZZ6reduceILj32768ELj128EEvPfS0_E6shared];
	cvta.to.global.u64 	%rd9, %rd4;
	mul.wide.u32 	%rd10, %r2, 4;
	add.s64 	%rd11, %rd9, %rd10;
	st.global.f32 	[%rd11], %f59;
$L__BB0_9:
	ret;

}


// ===== COMPILED SASS (sm_100) =====

	.target	sm_100

	.elftype	@"ET_EXEC"


//--------------------- .note.nv.tkinfo           --------------------------
	.section	.note.nv.tkinfo,"",@"SHT_NOTE"
	.sectionflags	@"SHF_NOTE_NV_TKINFO"
	.tkinfo
        /*0018*/ 	.word	0x00000002
        /*0030*/ 	.string	""
        /*0030*/ 	.string	"ptxas"
        /*0030*/ 	.string	"Cuda compilation tools, release 13.0, V13.0.88"
        /*0030*/ 	.string	"Build cuda_13.0.r13.0/compiler.36424714_0"
        /*0030*/ 	.string	"-arch sm_100 -m 64 "



//--------------------- .note.nv.cuinfo           --------------------------
	.section	.note.nv.cuinfo,"",@"SHT_NOTE"
	.sectionflags	@"SHF_NOTE_NV_CUINFO"
        /*0018*/ 	.short	0x0002
        /*001a*/ 	.short	0x0064
        /*001c*/ 	.short	0x0082
	.zero		2


//--------------------- .nv.info                  --------------------------
	.section	.nv.info,"",@"SHT_CUDA_INFO"
	.align	4


	//----- nvinfo : EIATTR_REGCOUNT
	.align		4
        /*0000*/ 	.byte	0x04, 0x2f
        /*0002*/ 	.short	(.L_1 - .L_0)
	.align		4
.L_0:
        /*0004*/ 	.word	index@(_Z6reduceILj32768ELj128EEvPfS0_)
        /*0008*/ 	.word	0x0000001f


	//----- nvinfo : EIATTR_FRAME_SIZE
	.align		4
.L_1:
        /*000c*/ 	.byte	0x04, 0x11
        /*000e*/ 	.short	(.L_3 - .L_2)
	.align		4
.L_2:
        /*0010*/ 	.word	index@(_Z6reduceILj32768ELj128EEvPfS0_)
        /*0014*/ 	.word	0x00000000


	//----- nvinfo : EIATTR_MIN_STACK_SIZE
	.align		4
.L_3:
        /*0018*/ 	.byte	0x04, 0x12
        /*001a*/ 	.short	(.L_5 - .L_4)
	.align		4
.L_4:
        /*001c*/ 	.word	index@(_Z6reduceILj32768ELj128EEvPfS0_)
        /*0020*/ 	.word	0x00000000
.L_5:


//--------------------- .nv.compat                --------------------------
	.section	.nv.compat,"",@"SHT_CUDA_COMPAT_INFO"
	.align	4
        /*0000*/ 	.byte	0x02, 0x09, 0x00, 0x00, 0x02, 0x02, 0x01, 0x00, 0x02, 0x05, 0x05, 0x00, 0x03, 0x07, 0x01, 0x01
        /*0010*/ 	.byte	0x02, 0x03, 0x00, 0x00, 0x02, 0x06, 0x01, 0x00, 0x04, 0x0b, 0x08, 0x00, 0x09, 0x00, 0x00, 0x00
        /*0020*/ 	.byte	0x00, 0x00, 0x00, 0x00


//--------------------- .nv.info._Z6reduceILj32768ELj128EEvPfS0_ --------------------------
	.section	.nv.info._Z6reduceILj32768ELj128EEvPfS0_,"",@"SHT_CUDA_INFO"
	.sectionflags	@""
	.align	4


	//----- nvinfo : EIATTR_CUDA_API_VERSION
	.align		4
        /*0000*/ 	.byte	0x04, 0x37
        /*0002*/ 	.short	(.L_7 - .L_6)
.L_6:
        /*0004*/ 	.word	0x00000082


	//----- nvinfo : EIATTR_KPARAM_INFO
	.align		4
.L_7:
        /*0008*/ 	.byte	0x04, 0x17
        /*000a*/ 	.short	(.L_9 - .L_8)
.L_8:
        /*000c*/ 	.word	0x00000000
        /*0010*/ 	.short	0x0001
        /*0012*/ 	.short	0x0008
        /*0014*/ 	.byte	0x00, 0xf5, 0x21, 0x00


	//----- nvinfo : EIATTR_KPARAM_INFO
	.align		4
.L_9:
        /*0018*/ 	.byte	0x04, 0x17
        /*001a*/ 	.short	(.L_11 - .L_10)
.L_10:
        /*001c*/ 	.word	0x00000000
        /*0020*/ 	.short	0x0000
        /*0022*/ 	.short	0x0000
        /*0024*/ 	.byte	0x00, 0xf5, 0x21, 0x00


	//----- nvinfo : EIATTR_SPARSE_MMA_MASK
	.align		4
.L_11:
        /*0028*/ 	.byte	0x03, 0x50
        /*002a*/ 	.short	0x0000


	//----- nvinfo : EIATTR_MAXREG_COUNT
	.align		4
        /*002c*/ 	.byte	0x03, 0x1b
        /*002e*/ 	.short	0x00ff


	//----- nvinfo : EIATTR_NUM_BARRIERS
	.align		4
        /*0030*/ 	.byte	0x02, 0x4c
        /*0032*/ 	.byte	0x01
	.zero		1


	//----- nvinfo : EIATTR_MERCURY_ISA_VERSION
	.align		4
        /*0034*/ 	.byte	0x03, 0x5f
        /*0036*/ 	.short	0x0101


	//----- nvinfo : EIATTR_VRC_CTA_INIT_COUNT
	.align		4
        /*0038*/ 	.byte	0x02, 0x4a
	.zero		1
	.zero		1


	//----- nvinfo : EIATTR_EXIT_INSTR_OFFSETS
	.align		4
        /*003c*/ 	.byte	0x04, 0x1c
        /*003e*/ 	.short	(.L_13 - .L_12)


	//   ....[0]....
.L_12:
        /*0040*/ 	.word	0x000011b0


	//   ....[1]....
        /*0044*/ 	.word	0x00001350


	//   ....[2]....
        /*0048*/ 	.word	0x000013a0


	//----- nvinfo : EIATTR_CBANK_PARAM_SIZE
	.align		4
.L_13:
        /*004c*/ 	.byte	0x03, 0x19
        /*004e*/ 	.short	0x0010


	//----- nvinfo : EIATTR_PARAM_CBANK
	.align		4
        /*0050*/ 	.byte	0x04, 0x0a
        /*0052*/ 	.short	(.L_15 - .L_14)
	.align		4
.L_14:
        /*0054*/ 	.word	index@(.nv.constant0._Z6reduceILj32768ELj128EEvPfS0_)
        /*0058*/ 	.short	0x0380
        /*005a*/ 	.short	0x0010


	//----- nvinfo : EIATTR_SW_WAR
	.align		4
.L_15:
        /*005c*/ 	.byte	0x04, 0x36
        /*005e*/ 	.short	(.L_17 - .L_16)
.L_16:
        /*0060*/ 	.word	0x00000008
.L_17:


//--------------------- .nv.callgraph             --------------------------
	.section	.nv.callgraph,"",@"SHT_CUDA_CALLGRAPH"
	.align	4
	.sectionentsize	8
	.align		4
        /*0000*/ 	.word	0x00000000
	.align		4
        /*0004*/ 	.word	0xffffffff
	.align		4
        /*0008*/ 	.word	0x00000000
	.align		4
        /*000c*/ 	.word	0xfffffffe
	.align		4
        /*0010*/ 	.word	0x00000000
	.align		4
        /*0014*/ 	.word	0xfffffffd
	.align		4
        /*0018*/ 	.word	0x00000000
	.align		4
        /*001c*/ 	.word	0xfffffffc


//--------------------- .text._Z6reduceILj32768ELj128EEvPfS0_ --------------------------
	.section	.text._Z6reduceILj32768ELj128EEvPfS0_,"ax",@progbits
	.align	128
        .global         _Z6reduceILj32768ELj128EEvPfS0_
        .type           _Z6reduceILj32768ELj128EEvPfS0_,@function
        .size           _Z6reduceILj32768ELj128EEvPfS0_,(.L_x_1 - _Z6reduceILj32768ELj128EEvPfS0_)
        .other          _Z6reduceILj32768ELj128EEvPfS0_,@"STO_CUDA_ENTRY STV_DEFAULT"
_Z6reduceILj32768ELj128EEvPfS0_:
.text._Z6reduceILj32768ELj128EEvPfS0_:
[----:B------:R-:W-:Y:S01]  /*0000*/  LDC R1, c[0x0][0x37c] ;  /* 0x0000df00ff017b82 */ /* 0x000fe20000000800 */
[----:B------:R-:W0:Y:S07]  /*0010*/  S2R R0, SR_CTAID.X ;  /* 0x0000000000007919 */ /* 0x000e2e0000002500 */
[----:B------:R-:W1:Y:S01]  /*0020*/  LDC.64 R2, c[0x0][0x380] ;  /* 0x0000e000ff027b82 */ /* 0x000e620000000a00 */
[----:B------:R-:W2:Y:S01]  /*0030*/  LDCU.64 UR6, c[0x0][0x358] ;  /* 0x00006b00ff0677ac */ /* 0x000ea20008000a00 */
[----:B------:R-:W3:Y:S01]  /*0040*/  S2R R4, SR_TID.X ;  /* 0x0000000000047919 */ /* 0x000ee20000002100 */
[----:B0-----:R-:W-:-:S04]  /*0050*/  SHF.L.U32 R5, R0, 0xf, RZ ;  /* 0x0000000f00057819 */ /* 0x001fc800000006ff */
[----:B---3--:R-:W-:-:S05]  /*0060*/  LOP3.LUT R5, R4, R5, RZ, 0xfc, !PT ;  /* 0x0000000504057212 */ /* 0x008fca00078efcff */
[----:B-1----:R-:W-:-:S05]  /*0070*/  IMAD.WIDE.U32 R2, R5, 0x4, R2 ;  /* 0x0000000405027825 */ /* 0x002fca00078e0002 */
[----:B--2---:R-:W2:Y:S04]  /*0080*/  LDG.E R6, desc[UR6][R2.64] ;  /* 0x0000000602067981 */ /* 0x004ea8000c1e1900 */
[----:B------:R-:W3:Y:S04]  /*0090*/  LDG.E R7, desc[UR6][R2.64+0x400] ;  /* 0x0004000602077981 */ /* 0x000ee8000c1e1900 */
[----:B------:R-:W4:Y:S04]  /*00a0*/  LDG.E R27, desc[UR6][R2.64+0x800] ;  /* 0x00080006021b7981 */ /* 0x000f28000c1e1900 */
[----:B------:R-:W5:Y:S04]  /*00b0*/  LDG.E R5, desc[UR6][R2.64+0xc00] ;  /* 0x000c000602057981 */ /* 0x000f68000c1e1900 */
        /* <DEDUP_REMOVED lines=17> */
[----:B------:R-:W5:Y:S01]  /*01d0*/  LDG.E R8, desc[UR6][R2.64+0x5400] ;  /* 0x0054000602087981 */ /* 0x000f62000c1e1900 */
[----:B--2---:R-:W-:-:S04]  /*01e0*/  FADD R6, RZ, R6 ;  /* 0x00000006ff067221 */ /* 0x004fc80000000000 */
[----:B---3--:R-:W-:Y:S02]  /*01f0*/  FADD R6, R6, R7 ;  /* 0x0000000706067221 */ /* 0x008fe40000000000 */
[----:B------:R-:W2:Y:S02]  /*0200*/  LDG.E R7, desc[UR6][R2.64+0x5800] ;  /* 0x0058000602077981 */ /* 0x000ea4000c1e1900 */
[----:B----4-:R-:W-:Y:S02]  /*0210*/  FADD R26, R6, R27 ;  /* 0x0000001b061a7221 */ /* 0x010fe40000000000 */
[----:B------:R-:W3:Y:S02]  /*0220*/  LDG.E R6, desc[UR6][R2.64+0x5c00] ;  /* 0x005c000602067981 */ /* 0x000ee4000c1e1900 */
[----:B-----5:R-:W-:Y:S02]  /*0230*/  FADD R26, R26, R5 ;  /* 0x000000051a1a7221 */ /* 0x020fe40000000000 */
[----:B------:R-:W4:Y:S02]  /*0240*/  LDG.E R5, desc[UR6][R2.64+0x6000] ;  /* 0x0060000602057981 */ /* 0x000f24000c1e1900 */
[----:B------:R-:W-:-:S02]  /*0250*/  FADD R27, R26, R19 ;  /* 0x000000131a1b7221 */ /* 0x000fc40000000000 */
[----:B------:R-:W5:Y:S02]  /*0260*/  LDG.E R19, desc[UR6][R2.64+0x6400] ;  /* 0x0064000602137981 */ /* 0x000f64000c1e1900 */
[----:B------:R-:W-:Y:S02]  /*0270*/  FADD R26, R27, R18 ;  /* 0x000000121b1a7221 */ /* 0x000fe40000000000 */
[----:B------:R-:W5:Y:S02]  /*0280*/  LDG.E R18, desc[UR6][R2.64+0x6800] ;  /* 0x0068000602127981 */ /* 0x000f64000c1e1900 */
[----:B------:R-:W-:Y:S02]  /*0290*/  FADD R27, R26, R17 ;  /* 0x000000111a1b7221 */ /* 0x000fe40000000000 */
[----:B------:R-:W5:Y:S02]  /*02a0*/  LDG.E R17, desc[UR6][R2.64+0x6c00] ;  /* 0x006c000602117981 */ /* 0x000f64000c1e1900 */
        /* <DEDUP_REMOVED lines=30> */
[----:B--2---:R-:W-:-:S02]  /*0490*/  FADD R27, R26, R7 ;  /* 0x000000071a1b7221 */ /* 0x004fc40000000000 */
[----:B------:R-:W2:Y:S02]  /*04a0*/  LDG.E R7, desc[UR6][R2.64+0xac00] ;  /* 0x00ac000602077981 */ /* 0x000ea4000c1e1900 */
[----:B---3--:R-:W-:Y:S02]  /*04b0*/  FADD R26, R27, R6 ;  /* 0x000000061b1a7221 */ /* 0x008fe40000000000 */
[----:B------:R-:W3:Y:S02]  /*04c0*/  LDG.E R6, desc[UR6][R2.64+0xb000] ;  /* 0x00b0000602067981 */ /* 0x000ee4000c1e1900 */
[----:B----4-:R-:W-:Y:S02]  /*04d0*/  FADD R26, R26, R5 ;  /* 0x000000051a1a7221 */ /* 0x010fe40000000000 */
[----:B------:R-:W4:Y:S02]  /*04e0*/  LDG.E R5, desc[UR6][R2.64+0xb400] ;  /* 0x00b4000602057981 */ /* 0x000f24000c1e1900 */
[----:B-----5:R-:W-:-:S02]  /*04f0*/  FADD R27, R26, R19 ;  /* 0x000000131a1b7221 */ /* 0x020fc40000000000 */
        /* <DEDUP_REMOVED lines=160> */
[----:B------:R-:W5:Y:S04]  /*0f00*/  LDG.E R8, desc[UR6][R2.64+0x1f800] ;  /* 0x01f8000602087981 */ /* 0x000f68000c1e1900 */
[----:B------:R0:W5:Y:S01]  /*0f10*/  LDG.E R26, desc[UR6][R2.64+0x1fc00] ;  /* 0x01fc0006021a7981 */ /* 0x000162000c1e1900 */
[----:B------:R-:W1:Y:S01]  /*0f20*/  S2UR UR5, SR_CgaCtaId ;  /* 0x00000000000579c3 */ /* 0x000e620000008800 */
[----:B------:R-:W-:Y:S01]  /*0f30*/  UMOV UR4, 0x400 ;  /* 0x0000040000047882 */ /* 0x000fe20000000000 */
[----:B------:R-:W-:-:S02]  /*0f40*/  ISETP.GT.U32.AND P1, PT, R4, 0x7f, PT ;  /* 0x0000007f0400780c */ /* 0x000fc40003f24070 */
[----:B------:R-:W-:Y:S01]  /*0f50*/  ISETP.GT.U32.AND P0, PT, R4, 0x3f, PT ;  /* 0x0000003f0400780c */ /* 0x000fe20003f04070 */
[----:B-1----:R-:W-:-:S06]  /*0f60*/  ULEA UR4, UR5, UR4, 0x18 ;  /* 0x0000000405047291 */ /* 0x002fcc000f8ec0ff */
[----:B0-----:R-:W-:Y:S01]  /*0f70*/  LEA R2, R4, UR4, 0x2 ;  /* 0x0000000404027c11 */ /* 0x001fe2000f8e10ff */
[----:B--2---:R-:W-:-:S04]  /*0f80*/  FADD R7, R28, R7 ;  /* 0x000000071c077221 */ /* 0x004fc80000000000 */
[----:B---3--:R-:W-:-:S04]  /*0f90*/  FADD R6, R7, R6 ;  /* 0x0000000607067221 */ /* 0x008fc80000000000 */
[----:B----4-:R-:W-:-:S04]  /*0fa0*/  FADD R6, R6, R5 ;  /* 0x0000000506067221 */ /* 0x010fc80000000000 */
[----:B-----5:R-:W-:-:S04]  /*0fb0*/  FADD R19, R6, R19 ;  /* 0x0000001306137221 */ /* 0x020fc80000000000 */
[----:B------:R-:W-:-:S04]  /*0fc0*/  FADD R18, R19, R18 ;  /* 0x0000001213127221 */ /* 0x000fc80000000000 */
        /* <DEDUP_REMOVED lines=16> */
[----:B------:R-:W-:-:S05]  /*10d0*/  FADD R9, R9, R26 ;  /* 0x0000001a09097221 */ /* 0x000fca0000000000 */
[----:B------:R-:W-:Y:S01]  /*10e0*/  STS [R2], R9 ;  /* 0x0000000902007388 */ /* 0x000fe20000000800 */
[----:B------:R-:W-:Y:S06]  /*10f0*/  BAR.SYNC.DEFER_BLOCKING 0x0 ;  /* 0x0000000000007b1d */ /* 0x000fec0000010000 */
[----:B------:R-:W-:Y:S04]  /*1100*/  @!P1 LDS R3, [R2+0x200] ;  /* 0x0002000002039984 */ /* 0x000fe80000000800 */
[----:B------:R-:W0:Y:S02]  /*1110*/  @!P1 LDS R6, [R2] ;  /* 0x0000000002069984 */ /* 0x000e240000000800 */
[----:B0-----:R-:W-:-:S05]  /*1120*/  @!P1 FADD R3, R3, R6 ;  /* 0x0000000603039221 */ /* 0x001fca0000000000 */
[----:B------:R-:W-:Y:S01]  /*1130*/  @!P1 STS [R2], R3 ;  /* 0x0000000302009388 */ /* 0x000fe20000000800 */
[----:B------:R-:W-:Y:S01]  /*1140*/  BAR.SYNC.DEFER_BLOCKING 0x0 ;  /* 0x0000000000007b1d */ /* 0x000fe20000010000 */
[----:B------:R-:W-:-:S05]  /*1150*/  ISETP.GT.U32.AND P1, PT, R4, 0x1f, PT ;  /* 0x0000001f0400780c */ /* 0x000fca0003f24070 */
[----:B------:R-:W-:Y:S04]  /*1160*/  @!P0 LDS R5, [R2+0x100] ;  /* 0x0001000002058984 */ /* 0x000fe80000000800 */
[----:B------:R-:W0:Y:S02]  /*1170*/  @!P0 LDS R6, [R2] ;  /* 0x0000000002068984 */ /* 0x000e240000000800 */
[----:B0-----:R-:W-:-:S05]  /*1180*/  @!P0 FADD R5, R5, R6 ;  /* 0x0000000605058221 */ /* 0x001fca0000000000 */
[----:B------:R0:W-:Y:S01]  /*1190*/  @!P0 STS [R2], R5 ;  /* 0x0000000502008388 */ /* 0x0001e20000000800 */
[----:B------:R-:W-:Y:S06]  /*11a0*/  BAR.SYNC.DEFER_BLOCKING 0x0 ;  /* 0x0000000000007b1d */ /* 0x000fec0000010000 */
[----:B------:R-:W-:Y:S05]  /*11b0*/  @P1 EXIT ;  /* 0x000000000000194d */ /* 0x000fea0003800000 */
[----:B------:R-:W-:Y:S01]  /*11c0*/  LDS R3, [R2+0x80] ;  /* 0x0000800002037984 */ /* 0x000fe20000000800 */
[----:B------:R-:W-:-:S03]  /*11d0*/  ISETP.NE.AND P0, PT, R4, RZ, PT ;  /* 0x000000ff0400720c */ /* 0x000fc60003f05270 */
[----:B------:R-:W1:Y:S02]  /*11e0*/  LDS R6, [R2] ;  /* 0x0000000002067984 */ /* 0x000e640000000800 */
[----:B-1----:R-:W-:-:S05]  /*11f0*/  FADD R3, R3, R6 ;  /* 0x0000000603037221 */ /* 0x002fca0000000000 */
[----:B------:R-:W-:Y:S04]  /*1200*/  STS [R2], R3 ;  /* 0x0000000302007388 */ /* 0x000fe80000000800 */
[----:B0-----:R-:W-:Y:S04]  /*1210*/  LDS R5, [R2+0x40] ;  /* 0x0000400002057984 */ /* 0x001fe80000000800 */
[----:B------:R-:W0:Y:S02]  /*1220*/  LDS R6, [R2] ;  /* 0x0000000002067984 */ /* 0x000e240000000800 */
[----:B0-----:R-:W-:-:S05]  /*1230*/  FADD R5, R5, R6 ;  /* 0x0000000605057221 */ /* 0x001fca0000000000 */
[----:B------:R-:W-:Y:S04]  /*1240*/  STS [R2], R5 ;  /* 0x0000000502007388 */ /* 0x000fe80000000800 */
[----:B------:R-:W-:Y:S04]  /*1250*/  LDS R6, [R2+0x20] ;  /* 0x0000200002067984 */ /* 0x000fe80000000800 */
        /* <DEDUP_REMOVED lines=14> */
[----:B------:R0:W-:Y:S01]  /*1340*/  STS [R2], R5 ;  /* 0x0000000502007388 */ /* 0x0001e20000000800 */
[----:B------:R-:W-:Y:S05]  /*1350*/  @P0 EXIT ;  /* 0x000000000000094d */ /* 0x000fea0003800000 */
[----:B0-----:R-:W0:Y:S01]  /*1360*/  LDS R5, [UR4] ;  /* 0x00000004ff057984 */ /* 0x001e220008000800 */
[----:B------:R-:W1:Y:S02]  /*1370*/  LDC.64 R2, c[0x0][0x388] ;  /* 0x0000e200ff027b82 */ /* 0x000e640000000a00 */
[----:B-1----:R-:W-:-:S05]  /*1380*/  IMAD.WIDE.U32 R2, R0, 0x4, R2 ;  /* 0x0000000400027825 */ /* 0x002fca00078e0002 */
[----:B0-----:R-:W-:Y:S01]  /*1390*/  STG.E desc[UR6][R2.64], R5 ;  /* 0x0000000502007986 */ /* 0x001fe2000c101906 */
[----:B------:R-:W-:Y:S05]  /*13a0*/  EXIT ;  /* 0x000000000000794d */ /* 0x000fea0003800000 */
.L_x_0:
[----:B------:R-:W-:-:S00]  /*13b0*/  BRA `(.L_x_0) ;  /* 0xfffffffc00fc7947 */ /* 0x000fc0000383ffff */
[----:B------:R-:W-:-:S00]  /*13c0*/  NOP ;  /* 0x0000000000007918 */ /* 0x000fc00000000000 */
        /* <DEDUP_REMOVED lines=11> */
.L_x_1:


//--------------------- .nv.shared._Z6reduceILj32768ELj128EEvPfS0_ --------------------------
	.section	.nv.shared._Z6reduceILj32768ELj128EEvPfS0_,"aw",@nobits
	.sectionflags	@""
	.align	4
.nv.shared._Z6reduceILj32768ELj128EEvPfS0_:
	.zero		2048


//--------------------- .nv.shared.reserved.0     --------------------------
	.section	.nv.shared.reserved.0,"aw",@nobits
	.weak		__nv_reservedSMEM_offset_0_alias
	.size		__nv_reservedSMEM_offset_0_alias, 0, 64
	.other		__nv_reservedSMEM_offset_0_alias,@"STO_CUDA_RESERVED_SHARED STV_DEFAULT"
__nv_reservedSMEM_offset_0_alias:
	.zero		0
	.zero		64


//--------------------- .nv.constant0._Z6reduceILj32768ELj128EEvPfS0_ --------------------------
	.section	.nv.constant0._Z6reduceILj32768ELj128EEvPfS0_,"a",@progbits
	.sectionflags	@""
	.align	4
.nv.constant0._Z6reduceILj32768ELj128EEvPfS0_:
	.zero		912


//--------------------- SYMBOLS --------------------------

	.type		.nv.reservedSmem.offset0,@object
	.size		.nv.reservedSmem.offset0,0x4
	.type		.nv.reservedSmem.cap,@object
	.size		.nv.reservedSmem.cap,0x4
